//
// Generated by NVIDIA NVVM Compiler
//
// Compiler Build ID: CL-36424714
// Cuda compilation tools, release 13.0, V13.0.88
// Based on NVVM 20.0.0
//

.version 9.0
.target sm_100
.address_size 64

	// .globl	_Z12sumReductionPiS_i
.extern .shared .align 16 .b8 sharedData[];

.visible .entry _Z12sumReductionPiS_i(
	.param .u64 .ptr .align 1 _Z12sumReductionPiS_i_param_0,
	.param .u64 .ptr .align 1 _Z12sumReductionPiS_i_param_1,
	.param .u32 _Z12sumReductionPiS_i_param_2
)
{
	.reg .pred 	%p<6>;
	.reg .b32 	%r<22>;
	.reg .b64 	%rd<9>;

	ld.param.u64 	%rd1, [_Z12sumReductionPiS_i_param_0];
	ld.param.u64 	%rd2, [_Z12sumReductionPiS_i_param_1];
	ld.param.u32 	%r11, [_Z12sumReductionPiS_i_param_2];
	mov.u32 	%r1, %ctaid.x;
	mov.u32 	%r21, %ntid.x;
	mov.u32 	%r3, %tid.x;
	mad.lo.s32 	%r4, %r1, %r21, %r3;
	setp.ge.s32 	%p1, %r4, %r11;
	mov.b32 	%r20, 0;
	@%p1 bra 	$L__BB0_2;
	cvta.to.global.u64 	%rd3, %rd1;
	mul.wide.s32 	%rd4, %r4, 4;
	add.s64 	%rd5, %rd3, %rd4;
	ld.global.u32 	%r20, [%rd5];
$L__BB0_2:
	shl.b32 	%r12, %r3, 2;
	mov.u32 	%r13, sharedData;
	add.s32 	%r7, %r13, %r12;
	st.shared.u32 	[%r7], %r20;
	bar.sync 	0;
	setp.lt.u32 	%p2, %r21, 2;
	@%p2 bra 	$L__BB0_6;
$L__BB0_3:
	shr.u32 	%r9, %r21, 1;
	setp.ge.u32 	%p3, %r3, %r9;
	@%p3 bra 	$L__BB0_5;
	shl.b32 	%r14, %r9, 2;
	add.s32 	%r15, %r7, %r14;
	ld.shared.u32 	%r16, [%r15];
	ld.shared.u32 	%r17, [%r7];
	add.s32 	%r18, %r17, %r16;
	st.shared.u32 	[%r7], %r18;
$L__BB0_5:
	bar.sync 	0;
	setp.gt.u32 	%p4, %r21, 3;
	mov.u32 	%r21, %r9;
	@%p4 bra 	$L__BB0_3;
$L__BB0_6:
	setp.ne.s32 	%p5, %r3, 0;
	@%p5 bra 	$L__BB0_8;
	ld.shared.u32 	%r19, [sharedData];
	cvta.to.global.u64 	%rd6, %rd2;
	mul.wide.u32 	%rd7, %r1, 4;
	add.s64 	%rd8, %rd6, %rd7;
	st.global.u32 	[%rd8], %r19;
$L__BB0_8:
	ret;

}


// ===== COMPILED SASS (sm_100) =====

	.target	sm_100

	.elftype	@"ET_EXEC"


//--------------------- .note.nv.tkinfo           --------------------------
	.section	.note.nv.tkinfo,"",@"SHT_NOTE"
	.sectionflags	@"SHF_NOTE_NV_TKINFO"
	.tkinfo
        /*0018*/ 	.word	0x00000002
        /*0030*/ 	.string	""
        /*0030*/ 	.string	"ptxas"
        /*0030*/ 	.string	"Cuda compilation tools, release 13.0, V13.0.88"
        /*0030*/ 	.string	"Build cuda_13.0.r13.0/compiler.36424714_0"
        /*0030*/ 	.string	"-arch sm_100 -m 64 "



//--------------------- .note.nv.cuinfo           --------------------------
	.section	.note.nv.cuinfo,"",@"SHT_NOTE"
	.sectionflags	@"SHF_NOTE_NV_CUINFO"
        /*0018*/ 	.short	0x0002
        /*001a*/ 	.short	0x0064
        /*001c*/ 	.short	0x0082
	.zero		2


//--------------------- .nv.info                  --------------------------
	.section	.nv.info,"",@"SHT_CUDA_INFO"
	.align	4


	//----- nvinfo : EIATTR_REGCOUNT
	.align		4
        /*0000*/ 	.byte	0x04, 0x2f
        /*0002*/ 	.short	(.L_1 - .L_0)
	.align		4
.L_0:
        /*0004*/ 	.word	index@(_Z12sumReductionPiS_i)
        /*0008*/ 	.word	0x0000000b


	//----- nvinfo : EIATTR_FRAME_SIZE
	.align		4
.L_1:
        /*000c*/ 	.byte	0x04, 0x11
        /*000e*/ 	.short	(.L_3 - .L_2)
	.align		4
.L_2:
        /*0010*/ 	.word	index@(_Z12sumReductionPiS_i)
        /*0014*/ 	.word	0x00000000


	//----- nvinfo : EIATTR_MIN_STACK_SIZE
	.align		4
.L_3:
        /*0018*/ 	.byte	0x04, 0x12
        /*001a*/ 	.short	(.L_5 - .L_4)
	.align		4
.L_4:
        /*001c*/ 	.word	index@(_Z12sumReductionPiS_i)
        /*0020*/ 	.word	0x00000000
.L_5:


//--------------------- .nv.compat                --------------------------
	.section	.nv.compat,"",@"SHT_CUDA_COMPAT_INFO"
	.align	4
        /*0000*/ 	.byte	0x02, 0x09, 0x00, 0x00, 0x02, 0x02, 0x01, 0x00, 0x02, 0x05, 0x05, 0x00, 0x03, 0x07, 0x01, 0x01
        /*0010*/ 	.byte	0x02, 0x03, 0x00, 0x00, 0x02, 0x06, 0x01, 0x00, 0x04, 0x0b, 0x08, 0x00, 0x09, 0x00, 0x00, 0x00
        /*0020*/ 	.byte	0x00, 0x00, 0x00, 0x00


//--------------------- .nv.info._Z12sumReductionPiS_i --------------------------
	.section	.nv.info._Z12sumReductionPiS_i,"",@"SHT_CUDA_INFO"
	.sectionflags	@""
	.align	4


	//----- nvinfo : EIATTR_CUDA_API_VERSION
	.align		4
        /*0000*/ 	.byte	0x04, 0x37
        /*0002*/ 	.short	(.L_7 - .L_6)
.L_6:
        /*0004*/ 	.word	0x00000082


	//----- nvinfo : EIATTR_KPARAM_INFO
	.align		4
.L_7:
        /*0008*/ 	.byte	0x04, 0x17
        /*000a*/ 	.short	(.L_9 - .L_8)
.L_8:
        /*000c*/ 	.word	0x00000000
        /*0010*/ 	.short	0x0002
        /*0012*/ 	.short	0x0010
        /*0014*/ 	.byte	0x00, 0xf0, 0x11, 0x00


	//----- nvinfo : EIATTR_KPARAM_INFO
	.align		4
.L_9:
        /*0018*/ 	.byte	0x04, 0x17
        /*001a*/ 	.short	(.L_11 - .L_10)
.L_10:
        /*001c*/ 	.word	0x00000000
        /*0020*/ 	.short	0x0001
        /*0022*/ 	.short	0x0008
        /*0024*/ 	.byte	0x00, 0xf5, 0x21, 0x00


	//----- nvinfo : EIATTR_KPARAM_INFO
	.align		4
.L_11:
        /*0028*/ 	.byte	0x04, 0x17
        /*002a*/ 	.short	(.L_13 - .L_12)
.L_12:
        /*002c*/ 	.word	0x00000000
        /*0030*/ 	.short	0x0000
        /*0032*/ 	.short	0x0000
        /*0034*/ 	.byte	0x00, 0xf5, 0x21, 0x00


	//----- nvinfo : EIATTR_SPARSE_MMA_MASK
	.align		4
.L_13:
        /*0038*/ 	.byte	0x03, 0x50
        /*003a*/ 	.short	0x0000


	//----- nvinfo : EIATTR_MAXREG_COUNT
	.align		4
        /*003c*/ 	.byte	0x03, 0x1b
        /*003e*/ 	.short	0x00ff


	//----- nvinfo : EIATTR_NUM_BARRIERS
	.align		4
        /*0040*/ 	.byte	0x02, 0x4c
        /*0042*/ 	.byte	0x01
	.zero		1


	//----- nvinfo : EIATTR_MERCURY_ISA_VERSION
	.align		4
        /*0044*/ 	.byte	0x03, 0x5f
        /*0046*/ 	.short	0x0101


	//----- nvinfo : EIATTR_VRC_CTA_INIT_COUNT
	.align		4
        /*0048*/ 	.byte	0x02, 0x4a
	.zero		1
	.zero		1


	//----- nvinfo : EIATTR_EXIT_INSTR_OFFSETS
	.align		4
        /*004c*/ 	.byte	0x04, 0x1c
        /*004e*/ 	.short	(.L_15 - .L_14)


	//   ....[0]....
.L_14:
        /*0050*/ 	.word	0x00000210


	//   ....[1]....
        /*0054*/ 	.word	0x00000290


	//----- nvinfo : EIATTR_CBANK_PARAM_SIZE
	.align		4
.L_15:
        /*0058*/ 	.byte	0x03, 0x19
        /*005a*/ 	.short	0x0014


	//----- nvinfo : EIATTR_PARAM_CBANK
	.align		4
        /*005c*/ 	.byte	0x04, 0x0a
        /*005e*/ 	.short	(.L_17 - .L_16)
	.align		4
.L_16:
        /*0060*/ 	.word	index@(.nv.constant0._Z12sumReductionPiS_i)
        /*0064*/ 	.short	0x0380
        /*0066*/ 	.short	0x0014


	//----- nvinfo : EIATTR_SW_WAR
	.align		4
.L_17:
        /*0068*/ 	.byte	0x04, 0x36
        /*006a*/ 	.short	(.L_19 - .L_18)
.L_18:
        /*006c*/ 	.word	0x00000008
.L_19:


//--------------------- .nv.callgraph             --------------------------
	.section	.nv.callgraph,"",@"SHT_CUDA_CALLGRAPH"
	.align	4
	.sectionentsize	8
	.align		4
        /*0000*/ 	.word	0x00000000
	.align		4
        /*0004*/ 	.word	0xffffffff
	.align		4
        /*0008*/ 	.word	0x00000000
	.align		4
        /*000c*/ 	.word	0xfffffffe
	.align		4
        /*0010*/ 	.word	0x00000000
	.align		4
        /*0014*/ 	.word	0xfffffffd
	.align		4
        /*0018*/ 	.word	0x00000000
	.align		4
        /*001c*/ 	.word	0xfffffffc


//--------------------- .text._Z12sumReductionPiS_i --------------------------
	.section	.text._Z12sumReductionPiS_i,"ax",@progbits
	.align	128
        .global         _Z12sumReductionPiS_i
        .type           _Z12sumReductionPiS_i,@function
        .size           _Z12sumReductionPiS_i,(.L_x_3 - _Z12sumReductionPiS_i)
        .other          _Z12sumReductionPiS_i,@"STO_CUDA_ENTRY STV_DEFAULT"
_Z12sumReductionPiS_i:
.text._Z12sumReductionPiS_i:
[----:B------:R-:W-:Y:S01]  /*0000*/  LDC R1, c[0x0][0x37c] ;  /* 0x0000df00ff017b82 */ /* 0x000fe20000000800 */
[----:B------:R-:W0:Y:S01]  /*0010*/  S2R R7, SR_CTAID.X ;  /* 0x0000000000077919 */ /* 0x000e220000002500 */
[----:B------:R-:W0:Y:S01]  /*0020*/  LDCU UR8, c[0x0][0x360] ;  /* 0x00006c00ff0877ac */ /* 0x000e220008000800 */
[----:B------:R-:W-:Y:S01]  /*0030*/  IMAD.MOV.U32 R4, RZ, RZ, RZ ;  /* 0x000000ffff047224 */ /* 0x000fe200078e00ff */
[----:B------:R-:W0:Y:S01]  /*0040*/  S2R R6, SR_TID.X ;  /* 0x0000000000067919 */ /* 0x000e220000002100 */
[----:B------:R-:W1:Y:S01]  /*0050*/  LDCU UR4, c[0x0][0x390] ;  /* 0x00007200ff0477ac */ /* 0x000e620008000800 */
[----:B------:R-:W2:Y:S01]  /*0060*/  LDCU.64 UR6, c[0x0][0x358] ;  /* 0x00006b00ff0677ac */ /* 0x000ea20008000a00 */
[----:B0-----:R-:W-:-:S05]  /*0070*/  IMAD R5, R7, UR8, R6 ;  /* 0x0000000807057c24 */ /* 0x001fca000f8e0206 */
[----:B-1----:R-:W-:-:S13]  /*0080*/  ISETP.GE.AND P0, PT, R5, UR4, PT ;  /* 0x0000000405007c0c */ /* 0x002fda000bf06270 */
[----:B------:R-:W0:Y:S02]  /*0090*/  @!P0 LDC.64 R2, c[0x0][0x380] ;  /* 0x0000e000ff028b82 */ /* 0x000e240000000a00 */
[----:B0-----:R-:W-:-:S05]  /*00a0*/  @!P0 IMAD.WIDE R2, R5, 0x4, R2 ;  /* 0x0000000405028825 */ /* 0x001fca00078e0202 */
[----:B--2---:R-:W2:Y:S01]  /*00b0*/  @!P0 LDG.E R4, desc[UR6][R2.64] ;  /* 0x0000000602048981 */ /* 0x004ea2000c1e1900 */
[----:B------:R-:W0:Y:S01]  /*00c0*/  S2UR UR5, SR_CgaCtaId ;  /* 0x00000000000579c3 */ /* 0x000e220000008800 */
[----:B------:R-:W-:Y:S01]  /*00d0*/  IMAD.U32 R0, RZ, RZ, UR8 ;  /* 0x00000008ff007e24 */ /* 0x000fe2000f8e00ff */
[----:B------:R-:W-:Y:S01]  /*00e0*/  UMOV UR4, 0x400 ;  /* 0x0000040000047882 */ /* 0x000fe20000000000 */
[----:B------:R-:W-:-:S03]  /*00f0*/  ISETP.NE.AND P0, PT, R6, RZ, PT ;  /* 0x000000ff0600720c */ /* 0x000fc60003f05270 */
[----:B------:R-:W-:Y:S01]  /*0100*/  ISETP.GE.U32.AND P1, PT, R0, 0x2, PT ;  /* 0x000000020000780c */ /* 0x000fe20003f26070 */
[----:B0-----:R-:W-:-:S06]  /*0110*/  ULEA UR4, UR5, UR4, 0x18 ;  /* 0x0000000405047291 */ /* 0x001fcc000f8ec0ff */
[----:B------:R-:W-:-:S05]  /*0120*/  LEA R5, R6, UR4, 0x2 ;  /* 0x0000000406057c11 */ /* 0x000fca000f8e10ff */
[----:B--2---:R0:W-:Y:S01]  /*0130*/  STS [R5], R4 ;  /* 0x0000000405007388 */ /* 0x0041e20000000800 */
[----:B------:R-:W-:Y:S06]  /*0140*/  BAR.SYNC.DEFER_BLOCKING 0x0 ;  /* 0x0000000000007b1d */ /* 0x000fec0000010000 */
[----:B------:R-:W-:Y:S05]  /*0150*/  @!P1 BRA `(.L_x_0) ;  /* 0x00000000002c9947 */ /* 0x000fea0003800000 */
.L_x_1:
[----:B------:R-:W-:-:S04]  /*0160*/  SHF.R.U32.HI R8, RZ, 0x1, R0 ;  /* 0x00000001ff087819 */ /* 0x000fc80000011600 */
[----:B------:R-:W-:-:S13]  /*0170*/  ISETP.GE.U32.AND P1, PT, R6, R8, PT ;  /* 0x000000080600720c */ /* 0x000fda0003f26070 */
[----:B------:R-:W-:Y:S01]  /*0180*/  @!P1 LEA R2, R8, R5, 0x2 ;  /* 0x0000000508029211 */ /* 0x000fe200078e10ff */
[----:B------:R-:W-:Y:S05]  /*0190*/  @!P1 LDS R3, [R5] ;  /* 0x0000000005039984 */ /* 0x000fea0000000800 */
[----:B------:R-:W0:Y:S02]  /*01a0*/  @!P1 LDS R2, [R2] ;  /* 0x0000000002029984 */ /* 0x000e240000000800 */
[----:B0-----:R-:W-:-:S05]  /*01b0*/  @!P1 IMAD.IADD R4, R2, 0x1, R3 ;  /* 0x0000000102049824 */ /* 0x001fca00078e0203 */
[----:B------:R1:W-:Y:S01]  /*01c0*/  @!P1 STS [R5], R4 ;  /* 0x0000000405009388 */ /* 0x0003e20000000800 */
[----:B------:R-:W-:Y:S01]  /*01d0*/  BAR.SYNC.DEFER_BLOCKING 0x0 ;  /* 0x0000000000007b1d */ /* 0x000fe20000010000 */
[----:B------:R-:W-:Y:S02]  /*01e0*/  ISETP.GT.U32.AND P1, PT, R0, 0x3, PT ;  /* 0x000000030000780c */ /* 0x000fe40003f24070 */
[----:B------:R-:W-:-:S11]  /*01f0*/  MOV R0, R8 ;  /* 0x0000000800007202 */ /* 0x000fd60000000f00 */
[----:B-1----:R-:W-:Y:S05]  /*0200*/  @P1 BRA `(.L_x_1) ;  /* 0xfffffffc00d41947 */ /* 0x002fea000383ffff */
.L_x_0:
[----:B------:R-:W-:Y:S05]  /*0210*/  @P0 EXIT ;  /* 0x000000000000094d */ /* 0x000fea0003800000 */
[----:B------:R-:W1:Y:S01]  /*0220*/  S2UR UR5, SR_CgaCtaId ;  /* 0x00000000000579c3 */ /* 0x000e620000008800 */
[----:B------:R-:W-:-:S07]  /*0230*/  UMOV UR4, 0x400 ;  /* 0x0000040000047882 */ /* 0x000fce0000000000 */
[----:B------:R-:W2:Y:S01]  /*0240*/  LDC.64 R2, c[0x0][0x388] ;  /* 0x0000e200ff027b82 */ /* 0x000ea20000000a00 */
[----:B-1----:R-:W-:Y:S01]  /*0250*/  ULEA UR4, UR5, UR4, 0x18 ;  /* 0x0000000405047291 */ /* 0x002fe2000f8ec0ff */
[----:B--2---:R-:W-:-:S08]  /*0260*/  IMAD.WIDE.U32 R2, R7, 0x4, R2 ;  /* 0x0000000407027825 */ /* 0x004fd000078e0002 */
[----:B0-----:R-:W0:Y:S04]  /*0270*/  LDS R5, [UR4] ;  /* 0x00000004ff057984 */ /* 0x001e280008000800 */
[----:B0-----:R-:W-:Y:S01]  /*0280*/  STG.E desc[UR6][R2.64], R5 ;  /* 0x0000000502007986 */ /* 0x001fe2000c101906 */
[----:B------:R-:W-:Y:S05]  /*0290*/  EXIT ;  /* 0x000000000000794d */ /* 0x000fea0003800000 */
.L_x_2:
[----:B------:R-:W-:-:S00]  /*02a0*/  BRA `(.L_x_2) ;  /* 0xfffffffc00fc7947 */ /* 0x000fc0000383ffff */
[----:B------:R-:W-:-:S00]  /*02b0*/  NOP ;  /* 0x0000000000007918 */ /* 0x000fc00000000000 */
        /* <DEDUP_REMOVED lines=12> */
.L_x_3:


//--------------------- .nv.shared._Z12sumReductionPiS_i --------------------------
	.section	.nv.shared._Z12sumReductionPiS_i,"aw",@nobits
	.sectionflags	@""
	.align	16
	.zero		1024


//--------------------- .nv.shared.reserved.0     --------------------------
	.section	.nv.shared.reserved.0,"aw",@nobits
	.weak		__nv_reservedSMEM_offset_0_alias
	.size		__nv_reservedSMEM_offset_0_alias, 0, 64
	.other		__nv_reservedSMEM_offset_0_alias,@"STO_CUDA_RESERVED_SHARED STV_DEFAULT"
__nv_reservedSMEM_offset_0_alias:
	.zero		0
	.zero		64


//--------------------- .nv.constant0._Z12sumReductionPiS_i --------------------------
	.section	.nv.constant0._Z12sumReductionPiS_i,"a",@progbits
	.sectionflags	@""
	.align	4
.nv.constant0._Z12sumReductionPiS_i:
	.zero		916


//--------------------- SYMBOLS --------------------------

	.type		.nv.reservedSmem.offset0,@object
	.size		.nv.reservedSmem.offset0,0x4
	.type		.nv.reservedSmem.cap,@object
	.size		.nv.reservedSmem.cap,0x4
